//
// Generated by NVIDIA NVVM Compiler
//
// Compiler Build ID: CL-36424714
// Cuda compilation tools, release 13.0, V13.0.88
// Based on NVVM 20.0.0
//

.version 9.0
.target sm_100
.address_size 64


.entry _ZN32_GLOBAL__N__315b551f_4_k_cu_main4FillEPff(
	.param .u64 .ptr .align 1 _ZN32_GLOBAL__N__315b551f_4_k_cu_main4FillEPff_param_0,
	.param .f32 _ZN32_GLOBAL__N__315b551f_4_k_cu_main4FillEPff_param_1
)
{
	.reg .b32 	%r<5>;
	.reg .b32 	%f<2>;
	.reg .b64 	%rd<5>;

	ld.param.u64 	%rd1, [_ZN32_GLOBAL__N__315b551f_4_k_cu_main4FillEPff_param_0];
	ld.param.f32 	%f1, [_ZN32_GLOBAL__N__315b551f_4_k_cu_main4FillEPff_param_1];
	cvta.to.global.u64 	%rd2, %rd1;
	mov.u32 	%r1, %tid.x;
	mov.u32 	%r2, %ctaid.x;
	mov.u32 	%r3, %ntid.x;
	mad.lo.s32 	%r4, %r2, %r3, %r1;
	mul.wide.u32 	%rd3, %r4, 4;
	add.s64 	%rd4, %rd2, %rd3;
	st.global.f32 	[%rd4], %f1;
	ret;

}


// ===== COMPILED SASS (sm_100) =====

	.target	sm_100

	.elftype	@"ET_EXEC"


//--------------------- .note.nv.tkinfo           --------------------------
	.section	.note.nv.tkinfo,"",@"SHT_NOTE"
	.sectionflags	@"SHF_NOTE_NV_TKINFO"
	.tkinfo
        /*0018*/ 	.word	0x00000002
        /*0030*/ 	.string	""
        /*0030*/ 	.string	"ptxas"
        /*0030*/ 	.string	"Cuda compilation tools, release 13.0, V13.0.88"
        /*0030*/ 	.string	"Build cuda_13.0.r13.0/compiler.36424714_0"
        /*0030*/ 	.string	"-arch sm_100 -m 64 "



//--------------------- .note.nv.cuinfo           --------------------------
	.section	.note.nv.cuinfo,"",@"SHT_NOTE"
	.sectionflags	@"SHF_NOTE_NV_CUINFO"
        /*0018*/ 	.short	0x0002
        /*001a*/ 	.short	0x0064
        /*001c*/ 	.short	0x0082
	.zero		2


//--------------------- .nv.info                  --------------------------
	.section	.nv.info,"",@"SHT_CUDA_INFO"
	.align	4


	//----- nvinfo : EIATTR_REGCOUNT
	.align		4
        /*0000*/ 	.byte	0x04, 0x2f
        /*0002*/ 	.short	(.L_1 - .L_0)
	.align		4
.L_0:
        /*0004*/ 	.word	index@(_ZN32_GLOBAL__N__315b551f_4_k_cu_main4FillEPff)
        /*0008*/ 	.word	0x0000000a


	//----- nvinfo : EIATTR_FRAME_SIZE
	.align		4
.L_1:
        /*000c*/ 	.byte	0x04, 0x11
        /*000e*/ 	.short	(.L_3 - .L_2)
	.align		4
.L_2:
        /*0010*/ 	.word	index@(_ZN32_GLOBAL__N__315b551f_4_k_cu_main4FillEPff)
        /*0014*/ 	.word	0x00000000


	//----- nvinfo : EIATTR_MIN_STACK_SIZE
	.align		4
.L_3:
        /*0018*/ 	.byte	0x04, 0x12
        /*001a*/ 	.short	(.L_5 - .L_4)
	.align		4
.L_4:
        /*001c*/ 	.word	index@(_ZN32_GLOBAL__N__315b551f_4_k_cu_main4FillEPff)
        /*0020*/ 	.word	0x00000000
.L_5:


//--------------------- .nv.compat                --------------------------
	.section	.nv.compat,"",@"SHT_CUDA_COMPAT_INFO"
	.align	4
        /*0000*/ 	.byte	0x02, 0x09, 0x00, 0x00, 0x02, 0x02, 0x01, 0x00, 0x02, 0x05, 0x05, 0x00, 0x03, 0x07, 0x01, 0x01
        /*0010*/ 	.byte	0x02, 0x03, 0x00, 0x00, 0x02, 0x06, 0x01, 0x00, 0x04, 0x0b, 0x08, 0x00, 0x09, 0x00, 0x00, 0x00
        /*0020*/ 	.byte	0x00, 0x00, 0x00, 0x00


//--------------------- .nv.info._ZN32_GLOBAL__N__315b551f_4_k_cu_main4FillEPff --------------------------
	.section	.nv.info._ZN32_GLOBAL__N__315b551f_4_k_cu_main4FillEPff,"",@"SHT_CUDA_INFO"
	.sectionflags	@""
	.align	4


	//----- nvinfo : EIATTR_CUDA_API_VERSION
	.align		4
        /*0000*/ 	.byte	0x04, 0x37
        /*0002*/ 	.short	(.L_7 - .L_6)
.L_6:
        /*0004*/ 	.word	0x00000082


	//----- nvinfo : EIATTR_KPARAM_INFO
	.align		4
.L_7:
        /*0008*/ 	.byte	0x04, 0x17
        /*000a*/ 	.short	(.L_9 - .L_8)
.L_8:
        /*000c*/ 	.word	0x00000000
        /*0010*/ 	.short	0x0001
        /*0012*/ 	.short	0x0008
        /*0014*/ 	.byte	0x00, 0xf0, 0x11, 0x00


	//----- nvinfo : EIATTR_KPARAM_INFO
	.align		4
.L_9:
        /*0018*/ 	.byte	0x04, 0x17
        /*001a*/ 	.short	(.L_11 - .L_10)
.L_10:
        /*001c*/ 	.word	0x00000000
        /*0020*/ 	.short	0x0000
        /*0022*/ 	.short	0x0000
        /*0024*/ 	.byte	0x00, 0xf5, 0x21, 0x00


	//----- nvinfo : EIATTR_SPARSE_MMA_MASK
	.align		4
.L_11:
        /*0028*/ 	.byte	0x03, 0x50
        /*002a*/ 	.short	0x0000


	//----- nvinfo : EIATTR_MAXREG_COUNT
	.align		4
        /*002c*/ 	.byte	0x03, 0x1b
        /*002e*/ 	.short	0x00ff


	//----- nvinfo : EIATTR_MERCURY_ISA_VERSION
	.align		4
        /*0030*/ 	.byte	0x03, 0x5f
        /*0032*/ 	.short	0x0101


	//----- nvinfo : EIATTR_VRC_CTA_INIT_COUNT
	.align		4
        /*0034*/ 	.byte	0x02, 0x4a
	.zero		1
	.zero		1


	//----- nvinfo : EIATTR_EXIT_INSTR_OFFSETS
	.align		4
        /*0038*/ 	.byte	0x04, 0x1c
        /*003a*/ 	.short	(.L_13 - .L_12)


	//   ....[0]....
.L_12:
        /*003c*/ 	.word	0x000000a0


	//----- nvinfo : EIATTR_CBANK_PARAM_SIZE
	.align		4
.L_13:
        /*0040*/ 	.byte	0x03, 0x19
        /*0042*/ 	.short	0x000c


	//----- nvinfo : EIATTR_PARAM_CBANK
	.align		4
        /*0044*/ 	.byte	0x04, 0x0a
        /*0046*/ 	.short	(.L_15 - .L_14)
	.align		4
.L_14:
        /*0048*/ 	.word	index@(.nv.constant0._ZN32_GLOBAL__N__315b551f_4_k_cu_main4FillEPff)
        /*004c*/ 	.short	0x0380
        /*004e*/ 	.short	0x000c


	//----- nvinfo : EIATTR_SW_WAR
	.align		4
.L_15:
        /*0050*/ 	.byte	0x04, 0x36
        /*0052*/ 	.short	(.L_17 - .L_16)
.L_16:
        /*0054*/ 	.word	0x00000008
.L_17:


//--------------------- .nv.callgraph             --------------------------
	.section	.nv.callgraph,"",@"SHT_CUDA_CALLGRAPH"
	.align	4
	.sectionentsize	8
	.align		4
        /*0000*/ 	.word	0x00000000
	.align		4
        /*0004*/ 	.word	0xffffffff
	.align		4
        /*0008*/ 	.word	0x00000000
	.align		4
        /*000c*/ 	.word	0xfffffffe
	.align		4
        /*0010*/ 	.word	0x00000000
	.align		4
        /*0014*/ 	.word	0xfffffffd
	.align		4
        /*0018*/ 	.word	0x00000000
	.align		4
        /*001c*/ 	.word	0xfffffffc


//--------------------- .text._ZN32_GLOBAL__N__315b551f_4_k_cu_main4FillEPff --------------------------
	.section	.text._ZN32_GLOBAL__N__315b551f_4_k_cu_main4FillEPff,"ax",@progbits
	.align	128
.text._ZN32_GLOBAL__N__315b551f_4_k_cu_main4FillEPff:
        .type           _ZN32_GLOBAL__N__315b551f_4_k_cu_main4FillEPff,@function
        .size           _ZN32_GLOBAL__N__315b551f_4_k_cu_main4FillEPff,(.L_x_1 - _ZN32_GLOBAL__N__315b551f_4_k_cu_main4FillEPff)
        .other          _ZN32_GLOBAL__N__315b551f_4_k_cu_main4FillEPff,@"STO_CUDA_ENTRY STV_DEFAULT"
_ZN32_GLOBAL__N__315b551f_4_k_cu_main4FillEPff:
[----:B------:R-:W-:Y:S01]  /*0000*/  LDC R1, c[0x0][0x37c] ;  /* 0x0000df00ff017b82 */ /* 0x000fe20000000800 */
[----:B------:R-:W0:Y:S07]  /*0010*/  S2R R5, SR_TID.X ;  /* 0x0000000000057919 */ /* 0x000e2e0000002100 */
[----:B------:R-:W0:Y:S01]  /*0020*/  S2UR UR6, SR_CTAID.X ;  /* 0x00000000000679c3 */ /* 0x000e220000002500 */
[----:B------:R-:W1:Y:S07]  /*0030*/  LDCU.64 UR4, c[0x0][0x358] ;  /* 0x00006b00ff0477ac */ /* 0x000e6e0008000a00 */
[----:B------:R-:W0:Y:S08]  /*0040*/  LDC R0, c[0x0][0x360] ;  /* 0x0000d800ff007b82 */ /* 0x000e300000000800 */
[----:B------:R-:W2:Y:S08]  /*0050*/  LDC.64 R2, c[0x0][0x380] ;  /* 0x0000e000ff027b82 */ /* 0x000eb00000000a00 */
[----:B------:R-:W1:Y:S01]  /*0060*/  LDC R7, c[0x0][0x388] ;  /* 0x0000e200ff077b82 */ /* 0x000e620000000800 */
[----:B0-----:R-:W-:-:S04]  /*0070*/  IMAD R5, R0, UR6, R5 ;  /* 0x0000000600057c24 */ /* 0x001fc8000f8e0205 */
[----:B--2---:R-:W-:-:S05]  /*0080*/  IMAD.WIDE.U32 R2, R5, 0x4, R2 ;  /* 0x0000000405027825 */ /* 0x004fca00078e0002 */
[----:B-1----:R-:W-:Y:S01]  /*0090*/  STG.E desc[UR4][R2.64], R7 ;  /* 0x0000000702007986 */ /* 0x002fe2000c101904 */
[----:B------:R-:W-:Y:S05]  /*00a0*/  EXIT ;  /* 0x000000000000794d */ /* 0x000fea0003800000 */
.L_x_0:
[----:B------:R-:W-:-:S00]  /*00b0*/  BRA `(.L_x_0) ;  /* 0xfffffffc00fc7947 */ /* 0x000fc0000383ffff */
[----:B------:R-:W-:-:S00]  /*00c0*/  NOP ;  /* 0x0000000000007918 */ /* 0x000fc00000000000 */
        /* <DEDUP_REMOVED lines=11> */
.L_x_1:


//--------------------- .nv.shared.reserved.0     --------------------------
	.section	.nv.shared.reserved.0,"aw",@nobits
	.weak		__nv_reservedSMEM_offset_0_alias
	.size		__nv_reservedSMEM_offset_0_alias, 0, 64
	.other		__nv_reservedSMEM_offset_0_alias,@"STO_CUDA_RESERVED_SHARED STV_DEFAULT"
__nv_reservedSMEM_offset_0_alias:
	.zero		0
	.zero		64


//--------------------- .nv.constant0._ZN32_GLOBAL__N__315b551f_4_k_cu_main4FillEPff --------------------------
	.section	.nv.constant0._ZN32_GLOBAL__N__315b551f_4_k_cu_main4FillEPff,"a",@progbits
	.sectionflags	@""
	.align	4
.nv.constant0._ZN32_GLOBAL__N__315b551f_4_k_cu_main4FillEPff:
	.zero		908


//--------------------- SYMBOLS --------------------------

	.type		.nv.reservedSmem.offset0,@object
	.size		.nv.reservedSmem.offset0,0x4
